//
// Generated by NVIDIA NVVM Compiler
//
// Compiler Build ID: CL-36424714
// Cuda compilation tools, release 13.0, V13.0.88
// Based on NVVM 20.0.0
//

.version 9.0
.target sm_100
.address_size 64

	// .globl	_Z20bmm_relu_kernel_bf16PKfS0_Pfiiii

.visible .entry _Z20bmm_relu_kernel_bf16PKfS0_Pfiiii(
	.param .u64 .ptr .align 1 _Z20bmm_relu_kernel_bf16PKfS0_Pfiiii_param_0,
	.param .u64 .ptr .align 1 _Z20bmm_relu_kernel_bf16PKfS0_Pfiiii_param_1,
	.param .u64 .ptr .align 1 _Z20bmm_relu_kernel_bf16PKfS0_Pfiiii_param_2,
	.param .u32 _Z20bmm_relu_kernel_bf16PKfS0_Pfiiii_param_3,
	.param .u32 _Z20bmm_relu_kernel_bf16PKfS0_Pfiiii_param_4,
	.param .u32 _Z20bmm_relu_kernel_bf16PKfS0_Pfiiii_param_5,
	.param .u32 _Z20bmm_relu_kernel_bf16PKfS0_Pfiiii_param_6
)
{
	.reg .pred 	%p<15>;
	.reg .b16 	%rs<91>;
	.reg .b32 	%r<61>;
	.reg .b32 	%f<84>;
	.reg .b64 	%rd<40>;

	ld.param.u64 	%rd5, [_Z20bmm_relu_kernel_bf16PKfS0_Pfiiii_param_0];
	ld.param.u64 	%rd6, [_Z20bmm_relu_kernel_bf16PKfS0_Pfiiii_param_1];
	ld.param.u64 	%rd4, [_Z20bmm_relu_kernel_bf16PKfS0_Pfiiii_param_2];
	ld.param.u32 	%r28, [_Z20bmm_relu_kernel_bf16PKfS0_Pfiiii_param_3];
	ld.param.u32 	%r29, [_Z20bmm_relu_kernel_bf16PKfS0_Pfiiii_param_4];
	ld.param.u32 	%r26, [_Z20bmm_relu_kernel_bf16PKfS0_Pfiiii_param_5];
	ld.param.u32 	%r27, [_Z20bmm_relu_kernel_bf16PKfS0_Pfiiii_param_6];
	cvta.to.global.u64 	%rd1, %rd6;
	cvta.to.global.u64 	%rd2, %rd5;
	mov.u32 	%r30, %ctaid.z;
	mov.u32 	%r31, %ntid.z;
	mov.u32 	%r32, %tid.z;
	mad.lo.s32 	%r1, %r30, %r31, %r32;
	mov.u32 	%r33, %ctaid.y;
	mov.u32 	%r34, %ntid.y;
	mov.u32 	%r35, %tid.y;
	mad.lo.s32 	%r36, %r33, %r34, %r35;
	mov.u32 	%r37, %ctaid.x;
	mov.u32 	%r38, %ntid.x;
	mul.lo.s32 	%r3, %r37, %r38;
	mov.u32 	%r4, %tid.x;
	add.s32 	%r5, %r3, %r4;
	setp.ge.s32 	%p1, %r1, %r28;
	setp.ge.s32 	%p2, %r36, %r29;
	or.pred  	%p3, %p1, %p2;
	setp.ge.s32 	%p4, %r5, %r27;
	or.pred  	%p5, %p3, %p4;
	@%p5 bra 	$L__BB0_14;
	setp.lt.s32 	%p6, %r26, 1;
	mov.f32 	%f83, 0f00000000;
	@%p6 bra 	$L__BB0_13;
	mad.lo.s32 	%r40, %r29, %r1, %r36;
	mul.lo.s32 	%r6, %r40, %r26;
	mul.lo.s32 	%r7, %r26, %r1;
	and.b32  	%r8, %r26, 7;
	setp.lt.u32 	%p7, %r26, 8;
	mov.f32 	%f83, 0f00000000;
	mov.b32 	%r59, 0;
	@%p7 bra 	$L__BB0_5;
	and.b32  	%r59, %r26, 2147483640;
	neg.s32 	%r57, %r59;
	mul.lo.s32 	%r41, %r27, %r26;
	mad.lo.s32 	%r42, %r41, %r1, %r4;
	add.s32 	%r56, %r42, %r3;
	shl.b32 	%r12, %r27, 3;
	add.s64 	%rd3, %rd2, 16;
	mov.f32 	%f83, 0f00000000;
	mul.wide.s32 	%rd11, %r27, 4;
	mov.u32 	%r55, %r6;
$L__BB0_4:
	.pragma "nounroll";
	mul.wide.s32 	%rd7, %r55, 4;
	add.s64 	%rd8, %rd3, %rd7;
	ld.global.f32 	%f17, [%rd8+-16];
	// begin inline asm
	{  cvt.rn.bf16.f32 %rs1, %f17;}

	// end inline asm
	mul.wide.s32 	%rd9, %r56, 4;
	add.s64 	%rd10, %rd1, %rd9;
	ld.global.f32 	%f18, [%rd10];
	// begin inline asm
	{  cvt.rn.bf16.f32 %rs2, %f18;}

	// end inline asm
	// begin inline asm
	{ mul.bf16 %rs3,%rs1,%rs2; }

	// end inline asm
	// begin inline asm
	{ cvt.f32.bf16 %f19, %rs3;}

	// end inline asm
	add.f32 	%f41, %f83, %f19;
	ld.global.f32 	%f20, [%rd8+-12];
	// begin inline asm
	{  cvt.rn.bf16.f32 %rs7, %f20;}

	// end inline asm
	add.s64 	%rd12, %rd10, %rd11;
	ld.global.f32 	%f21, [%rd12];
	// begin inline asm
	{  cvt.rn.bf16.f32 %rs8, %f21;}

	// end inline asm
	// begin inline asm
	{ mul.bf16 %rs9,%rs7,%rs8; }

	// end inline asm
	// begin inline asm
	{ cvt.f32.bf16 %f22, %rs9;}

	// end inline asm
	add.f32 	%f42, %f41, %f22;
	ld.global.f32 	%f23, [%rd8+-8];
	// begin inline asm
	{  cvt.rn.bf16.f32 %rs13, %f23;}

	// end inline asm
	add.s64 	%rd13, %rd12, %rd11;
	ld.global.f32 	%f24, [%rd13];
	// begin inline asm
	{  cvt.rn.bf16.f32 %rs14, %f24;}

	// end inline asm
	// begin inline asm
	{ mul.bf16 %rs15,%rs13,%rs14; }

	// end inline asm
	// begin inline asm
	{ cvt.f32.bf16 %f25, %rs15;}

	// end inline asm
	add.f32 	%f43, %f42, %f25;
	ld.global.f32 	%f26, [%rd8+-4];
	// begin inline asm
	{  cvt.rn.bf16.f32 %rs19, %f26;}

	// end inline asm
	add.s64 	%rd14, %rd13, %rd11;
	ld.global.f32 	%f27, [%rd14];
	// begin inline asm
	{  cvt.rn.bf16.f32 %rs20, %f27;}

	// end inline asm
	// begin inline asm
	{ mul.bf16 %rs21,%rs19,%rs20; }

	// end inline asm
	// begin inline asm
	{ cvt.f32.bf16 %f28, %rs21;}

	// end inline asm
	add.f32 	%f44, %f43, %f28;
	ld.global.f32 	%f29, [%rd8];
	// begin inline asm
	{  cvt.rn.bf16.f32 %rs25, %f29;}

	// end inline asm
	add.s64 	%rd15, %rd14, %rd11;
	ld.global.f32 	%f30, [%rd15];
	// begin inline asm
	{  cvt.rn.bf16.f32 %rs26, %f30;}

	// end inline asm
	// begin inline asm
	{ mul.bf16 %rs27,%rs25,%rs26; }

	// end inline asm
	// begin inline asm
	{ cvt.f32.bf16 %f31, %rs27;}

	// end inline asm
	add.f32 	%f45, %f44, %f31;
	ld.global.f32 	%f32, [%rd8+4];
	// begin inline asm
	{  cvt.rn.bf16.f32 %rs31, %f32;}

	// end inline asm
	add.s64 	%rd16, %rd15, %rd11;
	ld.global.f32 	%f33, [%rd16];
	// begin inline asm
	{  cvt.rn.bf16.f32 %rs32, %f33;}

	// end inline asm
	// begin inline asm
	{ mul.bf16 %rs33,%rs31,%rs32; }

	// end inline asm
	// begin inline asm
	{ cvt.f32.bf16 %f34, %rs33;}

	// end inline asm
	add.f32 	%f46, %f45, %f34;
	ld.global.f32 	%f35, [%rd8+8];
	// begin inline asm
	{  cvt.rn.bf16.f32 %rs37, %f35;}

	// end inline asm
	add.s64 	%rd17, %rd16, %rd11;
	ld.global.f32 	%f36, [%rd17];
	// begin inline asm
	{  cvt.rn.bf16.f32 %rs38, %f36;}

	// end inline asm
	// begin inline asm
	{ mul.bf16 %rs39,%rs37,%rs38; }

	// end inline asm
	// begin inline asm
	{ cvt.f32.bf16 %f37, %rs39;}

	// end inline asm
	add.f32 	%f47, %f46, %f37;
	ld.global.f32 	%f38, [%rd8+12];
	// begin inline asm
	{  cvt.rn.bf16.f32 %rs43, %f38;}

	// end inline asm
	add.s64 	%rd18, %rd17, %rd11;
	ld.global.f32 	%f39, [%rd18];
	// begin inline asm
	{  cvt.rn.bf16.f32 %rs44, %f39;}

	// end inline asm
	// begin inline asm
	{ mul.bf16 %rs45,%rs43,%rs44; }

	// end inline asm
	// begin inline asm
	{ cvt.f32.bf16 %f40, %rs45;}

	// end inline asm
	add.f32 	%f83, %f47, %f40;
	add.s32 	%r57, %r57, 8;
	add.s32 	%r56, %r56, %r12;
	add.s32 	%r55, %r55, 8;
	setp.ne.s32 	%p8, %r57, 0;
	@%p8 bra 	$L__BB0_4;
$L__BB0_5:
	setp.eq.s32 	%p9, %r8, 0;
	@%p9 bra 	$L__BB0_13;
	and.b32  	%r20, %r26, 3;
	setp.lt.u32 	%p10, %r8, 4;
	@%p10 bra 	$L__BB0_8;
	add.s32 	%r43, %r59, %r6;
	mul.wide.s32 	%rd19, %r43, 4;
	add.s64 	%rd20, %rd2, %rd19;
	ld.global.f32 	%f49, [%rd20];
	// begin inline asm
	{  cvt.rn.bf16.f32 %rs49, %f49;}

	// end inline asm
	add.s32 	%r44, %r59, %r7;
	mad.lo.s32 	%r45, %r44, %r27, %r5;
	mul.wide.s32 	%rd21, %r45, 4;
	add.s64 	%rd22, %rd1, %rd21;
	ld.global.f32 	%f50, [%rd22];
	// begin inline asm
	{  cvt.rn.bf16.f32 %rs50, %f50;}

	// end inline asm
	// begin inline asm
	{ mul.bf16 %rs51,%rs49,%rs50; }

	// end inline asm
	// begin inline asm
	{ cvt.f32.bf16 %f51, %rs51;}

	// end inline asm
	add.f32 	%f61, %f83, %f51;
	ld.global.f32 	%f52, [%rd20+4];
	// begin inline asm
	{  cvt.rn.bf16.f32 %rs55, %f52;}

	// end inline asm
	mul.wide.s32 	%rd23, %r27, 4;
	add.s64 	%rd24, %rd22, %rd23;
	ld.global.f32 	%f53, [%rd24];
	// begin inline asm
	{  cvt.rn.bf16.f32 %rs56, %f53;}

	// end inline asm
	// begin inline asm
	{ mul.bf16 %rs57,%rs55,%rs56; }

	// end inline asm
	// begin inline asm
	{ cvt.f32.bf16 %f54, %rs57;}

	// end inline asm
	add.f32 	%f62, %f61, %f54;
	ld.global.f32 	%f55, [%rd20+8];
	// begin inline asm
	{  cvt.rn.bf16.f32 %rs61, %f55;}

	// end inline asm
	add.s64 	%rd25, %rd24, %rd23;
	ld.global.f32 	%f56, [%rd25];
	// begin inline asm
	{  cvt.rn.bf16.f32 %rs62, %f56;}

	// end inline asm
	// begin inline asm
	{ mul.bf16 %rs63,%rs61,%rs62; }

	// end inline asm
	// begin inline asm
	{ cvt.f32.bf16 %f57, %rs63;}

	// end inline asm
	add.f32 	%f63, %f62, %f57;
	ld.global.f32 	%f58, [%rd20+12];
	// begin inline asm
	{  cvt.rn.bf16.f32 %rs67, %f58;}

	// end inline asm
	add.s64 	%rd26, %rd25, %rd23;
	ld.global.f32 	%f59, [%rd26];
	// begin inline asm
	{  cvt.rn.bf16.f32 %rs68, %f59;}

	// end inline asm
	// begin inline asm
	{ mul.bf16 %rs69,%rs67,%rs68; }

	// end inline asm
	// begin inline asm
	{ cvt.f32.bf16 %f60, %rs69;}

	// end inline asm
	add.f32 	%f83, %f63, %f60;
	add.s32 	%r59, %r59, 4;
$L__BB0_8:
	setp.eq.s32 	%p11, %r20, 0;
	@%p11 bra 	$L__BB0_13;
	setp.eq.s32 	%p12, %r20, 1;
	@%p12 bra 	$L__BB0_11;
	add.s32 	%r46, %r59, %r6;
	mul.wide.s32 	%rd27, %r46, 4;
	add.s64 	%rd28, %rd2, %rd27;
	ld.global.f32 	%f65, [%rd28];
	// begin inline asm
	{  cvt.rn.bf16.f32 %rs73, %f65;}

	// end inline asm
	add.s32 	%r47, %r59, %r7;
	mad.lo.s32 	%r48, %r47, %r27, %r5;
	mul.wide.s32 	%rd29, %r48, 4;
	add.s64 	%rd30, %rd1, %rd29;
	ld.global.f32 	%f66, [%rd30];
	// begin inline asm
	{  cvt.rn.bf16.f32 %rs74, %f66;}

	// end inline asm
	// begin inline asm
	{ mul.bf16 %rs75,%rs73,%rs74; }

	// end inline asm
	// begin inline asm
	{ cvt.f32.bf16 %f67, %rs75;}

	// end inline asm
	add.f32 	%f71, %f83, %f67;
	ld.global.f32 	%f68, [%rd28+4];
	// begin inline asm
	{  cvt.rn.bf16.f32 %rs79, %f68;}

	// end inline asm
	mul.wide.s32 	%rd31, %r27, 4;
	add.s64 	%rd32, %rd30, %rd31;
	ld.global.f32 	%f69, [%rd32];
	// begin inline asm
	{  cvt.rn.bf16.f32 %rs80, %f69;}

	// end inline asm
	// begin inline asm
	{ mul.bf16 %rs81,%rs79,%rs80; }

	// end inline asm
	// begin inline asm
	{ cvt.f32.bf16 %f70, %rs81;}

	// end inline asm
	add.f32 	%f83, %f71, %f70;
	add.s32 	%r59, %r59, 2;
$L__BB0_11:
	and.b32  	%r49, %r26, 1;
	setp.eq.b32 	%p13, %r49, 1;
	not.pred 	%p14, %p13;
	@%p14 bra 	$L__BB0_13;
	add.s32 	%r50, %r59, %r6;
	mul.wide.s32 	%rd33, %r50, 4;
	add.s64 	%rd34, %rd2, %rd33;
	ld.global.f32 	%f72, [%rd34];
	// begin inline asm
	{  cvt.rn.bf16.f32 %rs85, %f72;}

	// end inline asm
	add.s32 	%r51, %r59, %r7;
	mad.lo.s32 	%r52, %r51, %r27, %r5;
	mul.wide.s32 	%rd35, %r52, 4;
	add.s64 	%rd36, %rd1, %rd35;
	ld.global.f32 	%f73, [%rd36];
	// begin inline asm
	{  cvt.rn.bf16.f32 %rs86, %f73;}

	// end inline asm
	// begin inline asm
	{ mul.bf16 %rs87,%rs85,%rs86; }

	// end inline asm
	// begin inline asm
	{ cvt.f32.bf16 %f74, %rs87;}

	// end inline asm
	add.f32 	%f83, %f83, %f74;
$L__BB0_13:
	max.f32 	%f75, %f83, 0f00000000;
	mad.lo.s32 	%r53, %r29, %r1, %r36;
	mad.lo.s32 	%r54, %r53, %r27, %r5;
	cvta.to.global.u64 	%rd37, %rd4;
	mul.wide.s32 	%rd38, %r54, 4;
	add.s64 	%rd39, %rd37, %rd38;
	st.global.f32 	[%rd39], %f75;
$L__BB0_14:
	ret;

}


// ===== COMPILED SASS (sm_100) =====

	.target	sm_100

	.elftype	@"ET_EXEC"


//--------------------- .note.nv.tkinfo           --------------------------
	.section	.note.nv.tkinfo,"",@"SHT_NOTE"
	.sectionflags	@"SHF_NOTE_NV_TKINFO"
	.tkinfo
        /*0018*/ 	.word	0x00000002
        /*0030*/ 	.string	""
        /*0030*/ 	.string	"ptxas"
        /*0030*/ 	.string	"Cuda compilation tools, release 13.0, V13.0.88"
        /*0030*/ 	.string	"Build cuda_13.0.r13.0/compiler.36424714_0"
        /*0030*/ 	.string	"-arch sm_100 -m 64 "



//--------------------- .note.nv.cuinfo           --------------------------
	.section	.note.nv.cuinfo,"",@"SHT_NOTE"
	.sectionflags	@"SHF_NOTE_NV_CUINFO"
        /*0018*/ 	.short	0x0002
        /*001a*/ 	.short	0x0064
        /*001c*/ 	.short	0x0082
	.zero		2


//--------------------- .nv.info                  --------------------------
	.section	.nv.info,"",@"SHT_CUDA_INFO"
	.align	4


	//----- nvinfo : EIATTR_REGCOUNT
	.align		4
        /*0000*/ 	.byte	0x04, 0x2f
        /*0002*/ 	.short	(.L_1 - .L_0)
	.align		4
.L_0:
        /*0004*/ 	.word	index@(_Z20bmm_relu_kernel_bf16PKfS0_Pfiiii)
        /*0008*/ 	.word	0x00000020


	//----- nvinfo : EIATTR_FRAME_SIZE
	.align		4
.L_1:
        /*000c*/ 	.byte	0x04, 0x11
        /*000e*/ 	.short	(.L_3 - .L_2)
	.align		4
.L_2:
        /*0010*/ 	.word	index@(_Z20bmm_relu_kernel_bf16PKfS0_Pfiiii)
        /*0014*/ 	.word	0x00000000


	//----- nvinfo : EIATTR_MIN_STACK_SIZE
	.align		4
.L_3:
        /*0018*/ 	.byte	0x04, 0x12
        /*001a*/ 	.short	(.L_5 - .L_4)
	.align		4
.L_4:
        /*001c*/ 	.word	index@(_Z20bmm_relu_kernel_bf16PKfS0_Pfiiii)
        /*0020*/ 	.word	0x00000000
.L_5:


//--------------------- .nv.compat                --------------------------
	.section	.nv.compat,"",@"SHT_CUDA_COMPAT_INFO"
	.align	4
        /*0000*/ 	.byte	0x02, 0x09, 0x00, 0x00, 0x02, 0x02, 0x01, 0x00, 0x02, 0x05, 0x05, 0x00, 0x03, 0x07, 0x01, 0x01
        /*0010*/ 	.byte	0x02, 0x03, 0x00, 0x00, 0x02, 0x06, 0x01, 0x00, 0x04, 0x0b, 0x08, 0x00, 0x09, 0x00, 0x00, 0x00
        /*0020*/ 	.byte	0x00, 0x00, 0x00, 0x00


//--------------------- .nv.info._Z20bmm_relu_kernel_bf16PKfS0_Pfiiii --------------------------
	.section	.nv.info._Z20bmm_relu_kernel_bf16PKfS0_Pfiiii,"",@"SHT_CUDA_INFO"
	.sectionflags	@""
	.align	4


	//----- nvinfo : EIATTR_CUDA_API_VERSION
	.align		4
        /*0000*/ 	.byte	0x04, 0x37
        /*0002*/ 	.short	(.L_7 - .L_6)
.L_6:
        /*0004*/ 	.word	0x00000082


	//----- nvinfo : EIATTR_KPARAM_INFO
	.align		4
.L_7:
        /*0008*/ 	.byte	0x04, 0x17
        /*000a*/ 	.short	(.L_9 - .L_8)
.L_8:
        /*000c*/ 	.word	0x00000000
        /*0010*/ 	.short	0x0006
        /*0012*/ 	.short	0x0024
        /*0014*/ 	.byte	0x00, 0xf0, 0x11, 0x00


	//----- nvinfo : EIATTR_KPARAM_INFO
	.align		4
.L_9:
        /*0018*/ 	.byte	0x04, 0x17
        /*001a*/ 	.short	(.L_11 - .L_10)
.L_10:
        /*001c*/ 	.word	0x00000000
        /*0020*/ 	.short	0x0005
        /*0022*/ 	.short	0x0020
        /*0024*/ 	.byte	0x00, 0xf0, 0x11, 0x00


	//----- nvinfo : EIATTR_KPARAM_INFO
	.align		4
.L_11:
        /*0028*/ 	.byte	0x04, 0x17
        /*002a*/ 	.short	(.L_13 - .L_12)
.L_12:
        /*002c*/ 	.word	0x00000000
        /*0030*/ 	.short	0x0004
        /*0032*/ 	.short	0x001c
        /*0034*/ 	.byte	0x00, 0xf0, 0x11, 0x00


	//----- nvinfo : EIATTR_KPARAM_INFO
	.align		4
.L_13:
        /*0038*/ 	.byte	0x04, 0x17
        /*003a*/ 	.short	(.L_15 - .L_14)
.L_14:
        /*003c*/ 	.word	0x00000000
        /*0040*/ 	.short	0x0003
        /*0042*/ 	.short	0x0018
        /*0044*/ 	.byte	0x00, 0xf0, 0x11, 0x00


	//----- nvinfo : EIATTR_KPARAM_INFO
	.align		4
.L_15:
        /*0048*/ 	.byte	0x04, 0x17
        /*004a*/ 	.short	(.L_17 - .L_16)
.L_16:
        /*004c*/ 	.word	0x00000000
        /*0050*/ 	.short	0x0002
        /*0052*/ 	.short	0x0010
        /*0054*/ 	.byte	0x00, 0xf5, 0x21, 0x00


	//----- nvinfo : EIATTR_KPARAM_INFO
	.align		4
.L_17:
        /*0058*/ 	.byte	0x04, 0x17
        /*005a*/ 	.short	(.L_19 - .L_18)
.L_18:
        /*005c*/ 	.word	0x00000000
        /*0060*/ 	.short	0x0001
        /*0062*/ 	.short	0x0008
        /*0064*/ 	.byte	0x00, 0xf5, 0x21, 0x00


	//----- nvinfo : EIATTR_KPARAM_INFO
	.align		4
.L_19:
        /*0068*/ 	.byte	0x04, 0x17
        /*006a*/ 	.short	(.L_21 - .L_20)
.L_20:
        /*006c*/ 	.word	0x00000000
        /*0070*/ 	.short	0x0000
        /*0072*/ 	.short	0x0000
        /*0074*/ 	.byte	0x00, 0xf5, 0x21, 0x00


	//----- nvinfo : EIATTR_SPARSE_MMA_MASK
	.align		4
.L_21:
        /*0078*/ 	.byte	0x03, 0x50
        /*007a*/ 	.short	0x0000


	//----- nvinfo : EIATTR_MAXREG_COUNT
	.align		4
        /*007c*/ 	.byte	0x03, 0x1b
        /*007e*/ 	.short	0x00ff


	//----- nvinfo : EIATTR_MERCURY_ISA_VERSION
	.align		4
        /*0080*/ 	.byte	0x03, 0x5f
        /*0082*/ 	.short	0x0101


	//----- nvinfo : EIATTR_VRC_CTA_INIT_COUNT
	.align		4
        /*0084*/ 	.byte	0x02, 0x4a
	.zero		1
	.zero		1


	//----- nvinfo : EIATTR_EXIT_INSTR_OFFSETS
	.align		4
        /*0088*/ 	.byte	0x04, 0x1c
        /*008a*/ 	.short	(.L_23 - .L_22)


	//   ....[0]....
.L_22:
        /*008c*/ 	.word	0x00000130


	//   ....[1]....
        /*0090*/ 	.word	0x00000cc0


	//----- nvinfo : EIATTR_CBANK_PARAM_SIZE
	.align		4
.L_23:
        /*0094*/ 	.byte	0x03, 0x19
        /*0096*/ 	.short	0x0028


	//----- nvinfo : EIATTR_PARAM_CBANK
	.align		4
        /*0098*/ 	.byte	0x04, 0x0a
        /*009a*/ 	.short	(.L_25 - .L_24)
	.align		4
.L_24:
        /*009c*/ 	.word	index@(.nv.constant0._Z20bmm_relu_kernel_bf16PKfS0_Pfiiii)
        /*00a0*/ 	.short	0x0380
        /*00a2*/ 	.short	0x0028


	//----- nvinfo : EIATTR_SW_WAR
	.align		4
.L_25:
        /*00a4*/ 	.byte	0x04, 0x36
        /*00a6*/ 	.short	(.L_27 - .L_26)
.L_26:
        /*00a8*/ 	.word	0x00000008
.L_27:


//--------------------- .nv.callgraph             --------------------------
	.section	.nv.callgraph,"",@"SHT_CUDA_CALLGRAPH"
	.align	4
	.sectionentsize	8
	.align		4
        /*0000*/ 	.word	0x00000000
	.align		4
        /*0004*/ 	.word	0xffffffff
	.align		4
        /*0008*/ 	.word	0x00000000
	.align		4
        /*000c*/ 	.word	0xfffffffe
	.align		4
        /*0010*/ 	.word	0x00000000
	.align		4
        /*0014*/ 	.word	0xfffffffd
	.align		4
        /*0018*/ 	.word	0x00000000
	.align		4
        /*001c*/ 	.word	0xfffffffc


//--------------------- .text._Z20bmm_relu_kernel_bf16PKfS0_Pfiiii --------------------------
	.section	.text._Z20bmm_relu_kernel_bf16PKfS0_Pfiiii,"ax",@progbits
	.align	128
        .global         _Z20bmm_relu_kernel_bf16PKfS0_Pfiiii
        .type           _Z20bmm_relu_kernel_bf16PKfS0_Pfiiii,@function
        .size           _Z20bmm_relu_kernel_bf16PKfS0_Pfiiii,(.L_x_6 - _Z20bmm_relu_kernel_bf16PKfS0_Pfiiii)
        .other          _Z20bmm_relu_kernel_bf16PKfS0_Pfiiii,@"STO_CUDA_ENTRY STV_DEFAULT"
_Z20bmm_relu_kernel_bf16PKfS0_Pfiiii:
.text._Z20bmm_relu_kernel_bf16PKfS0_Pfiiii:
[----:B------:R-:W-:Y:S01]  /*0000*/  LDC R1, c[0x0][0x37c] ;  /* 0x0000df00ff017b82 */ /* 0x000fe20000000800 */
[----:B------:R-:W0:Y:S07]  /*0010*/  S2R R3, SR_TID.Y ;  /* 0x0000000000037919 */ /* 0x000e2e0000002200 */
[----:B------:R-:W1:Y:S01]  /*0020*/  LDC R17, c[0x0][0x368] ;  /* 0x0000da00ff117b82 */ /* 0x000e620000000800 */
[----:B------:R-:W2:Y:S01]  /*0030*/  LDCU.64 UR10, c[0x0][0x398] ;  /* 0x00007300ff0a77ac */ /* 0x000ea20008000a00 */
[----:B------:R-:W1:Y:S01]  /*0040*/  S2R R2, SR_TID.Z ;  /* 0x0000000000027919 */ /* 0x000e620000002300 */
[----:B------:R-:W3:Y:S05]  /*0050*/  S2R R4, SR_TID.X ;  /* 0x0000000000047919 */ /* 0x000eea0000002100 */
[----:B------:R-:W0:Y:S08]  /*0060*/  S2UR UR7, SR_CTAID.Y ;  /* 0x00000000000779c3 */ /* 0x000e300000002600 */
[----:B------:R-:W0:Y:S01]  /*0070*/  LDC R0, c[0x0][0x364] ;  /* 0x0000d900ff007b82 */ /* 0x000e220000000800 */
[----:B------:R-:W4:Y:S07]  /*0080*/  LDCU UR5, c[0x0][0x360] ;  /* 0x00006c00ff0577ac */ /* 0x000f2e0008000800 */
[----:B------:R-:W4:Y:S08]  /*0090*/  S2UR UR4, SR_CTAID.X ;  /* 0x00000000000479c3 */ /* 0x000f300000002500 */
[----:B------:R-:W1:Y:S08]  /*00a0*/  S2UR UR6, SR_CTAID.Z ;  /* 0x00000000000679c3 */ /* 0x000e700000002700 */
[----:B------:R-:W5:Y:S01]  /*00b0*/  LDC R15, c[0x0][0x3a4] ;  /* 0x0000e900ff0f7b82 */ /* 0x000f620000000800 */
[----:B0-----:R-:W-:-:S05]  /*00c0*/  IMAD R0, R0, UR7, R3 ;  /* 0x0000000700007c24 */ /* 0x001fca000f8e0203 */
[----:B--2---:R-:W-:Y:S01]  /*00d0*/  ISETP.GE.AND P0, PT, R0, UR11, PT ;  /* 0x0000000b00007c0c */ /* 0x004fe2000bf06270 */
[----:B----4-:R-:W-:-:S06]  /*00e0*/  UIMAD UR4, UR4, UR5, URZ ;  /* 0x00000005040472a4 */ /* 0x010fcc000f8e02ff */
[----:B---3--:R-:W-:Y:S01]  /*00f0*/  IADD3 R14, PT, PT, R4, UR4, RZ ;  /* 0x00000004040e7c10 */ /* 0x008fe2000fffe0ff */
[----:B-1----:R-:W-:-:S05]  /*0100*/  IMAD R17, R17, UR6, R2 ;  /* 0x0000000611117c24 */ /* 0x002fca000f8e0202 */
[----:B------:R-:W-:-:S04]  /*0110*/  ISETP.GE.OR P0, PT, R17, UR10, P0 ;  /* 0x0000000a11007c0c */ /* 0x000fc80008706670 */
[----:B-----5:R-:W-:-:S13]  /*0120*/  ISETP.GE.OR P0, PT, R14, R15, P0 ;  /* 0x0000000f0e00720c */ /* 0x020fda0000706670 */
[----:B------:R-:W-:Y:S05]  /*0130*/  @P0 EXIT ;  /* 0x000000000000094d */ /* 0x000fea0003800000 */
[----:B------:R-:W0:Y:S01]  /*0140*/  LDCU UR14, c[0x0][0x3a0] ;  /* 0x00007400ff0e77ac */ /* 0x000e220008000800 */
[----:B------:R-:W-:Y:S01]  /*0150*/  HFMA2 R21, -RZ, RZ, 0, 0 ;  /* 0x00000000ff157431 */ /* 0x000fe200000001ff */
[----:B------:R-:W1:Y:S01]  /*0160*/  LDCU.64 UR12, c[0x0][0x358] ;  /* 0x00006b00ff0c77ac */ /* 0x000e620008000a00 */
[----:B0-----:R-:W-:-:S09]  /*0170*/  UISETP.GE.AND UP0, UPT, UR14, 0x1, UPT ;  /* 0x000000010e00788c */ /* 0x001fd2000bf06270 */
[----:B-1----:R-:W-:Y:S05]  /*0180*/  BRA.U !UP0, `(.L_x_0) ;  /* 0x0000000908b47547 */ /* 0x002fea000b800000 */
[----:B------:R-:W-:Y:S01]  /*0190*/  UISETP.GE.U32.AND UP1, UPT, UR14, 0x8, UPT ;  /* 0x000000080e00788c */ /* 0x000fe2000bf26070 */
[----:B------:R-:W-:Y:S01]  /*01a0*/  IMAD R19, R17, UR11, R0 ;  /* 0x0000000b11137c24 */ /* 0x000fe2000f8e0200 */
[----:B------:R-:W-:Y:S01]  /*01b0*/  ULOP3.LUT UR8, UR14, 0x7, URZ, 0xc0, !UPT ;  /* 0x000000070e087892 */ /* 0x000fe2000f8ec0ff */
[----:B------:R-:W-:Y:S02]  /*01c0*/  MOV R21, RZ ;  /* 0x000000ff00157202 */ /* 0x000fe40000000f00 */
[----:B------:R-:W-:Y:S01]  /*01d0*/  MOV R18, RZ ;  /* 0x000000ff00127202 */ /* 0x000fe20000000f00 */
[----:B------:R-:W-:Y:S01]  /*01e0*/  IMAD R19, R19, UR14, RZ ;  /* 0x0000000e13137c24 */ /* 0x000fe2000f8e02ff */
[----:B------:R-:W-:Y:S02]  /*01f0*/  UISETP.NE.AND UP0, UPT, UR8, URZ, UPT ;  /* 0x000000ff0800728c */ /* 0x000fe4000bf05270 */
[----:B------:R-:W-:Y:S09]  /*0200*/  BRA.U !UP1, `(.L_x_1) ;  /* 0x0000000509447547 */ /* 0x000ff2000b800000 */
[----:B------:R-:W0:Y:S01]  /*0210*/  LDCU.64 UR6, c[0x0][0x380] ;  /* 0x00007000ff0677ac */ /* 0x000e220008000a00 */
[----:B------:R-:W-:Y:S01]  /*0220*/  IMAD R2, R15, UR14, RZ ;  /* 0x0000000e0f027c24 */ /* 0x000fe2000f8e02ff */
[----:B------:R-:W-:Y:S01]  /*0230*/  MOV R21, RZ ;  /* 0x000000ff00157202 */ /* 0x000fe20000000f00 */
[----:B------:R-:W-:Y:S02]  /*0240*/  ULOP3.LUT UR9, UR14, 0x7ffffff8, URZ, 0xc0, !UPT ;  /* 0x7ffffff80e097892 */ /* 0x000fe4000f8ec0ff */
[----:B------:R-:W-:Y:S01]  /*0250*/  IMAD R2, R17, R2, R4 ;  /* 0x0000000211027224 */ /* 0x000fe200078e0204 */
[----:B------:R-:W-:Y:S01]  /*0260*/  MOV R16, R19 ;  /* 0x0000001300107202 */ /* 0x000fe20000000f00 */
[----:B------:R-:W-:Y:S02]  /*0270*/  UIADD3 UR10, UPT, UPT, -UR9, URZ, URZ ;  /* 0x000000ff090a7290 */ /* 0x000fe4000fffe1ff */
[----:B------:R-:W-:Y:S02]  /*0280*/  MOV R18, UR9 ;  /* 0x0000000900127c02 */ /* 0x000fe40008000f00 */
[----:B------:R-:W-:Y:S01]  /*0290*/  IADD3 R22, PT, PT, R2, UR4, RZ ;  /* 0x0000000402167c10 */ /* 0x000fe2000fffe0ff */
[----:B0-----:R-:W-:-:S04]  /*02a0*/  UIADD3 UR5, UP1, UPT, UR6, 0x10, URZ ;  /* 0x0000001006057890 */ /* 0x001fc8000ff3e0ff */
[----:B------:R-:W-:-:S12]  /*02b0*/  UIADD3.X UR6, UPT, UPT, URZ, UR7, URZ, UP1, !UPT ;  /* 0x00000007ff067290 */ /* 0x000fd80008ffe4ff */
.L_x_2:
[----:B------:R-:W0:Y:S01]  /*02c0*/  LDC.64 R10, c[0x0][0x388] ;  /* 0x0000e200ff0a7b82 */ /* 0x000e220000000a00 */
[----:B------:R-:W-:Y:S02]  /*02d0*/  MOV R2, UR5 ;  /* 0x0000000500027c02 */ /* 0x000fe40008000f00 */
[----:B------:R-:W-:-:S03]  /*02e0*/  MOV R3, UR6 ;  /* 0x0000000600037c02 */ /* 0x000fc60008000f00 */
[----:B------:R-:W-:-:S05]  /*02f0*/  IMAD.WIDE R2, R16, 0x4, R2 ;  /* 0x0000000410027825 */ /* 0x000fca00078e0202 */
[----:B------:R-:W2:Y:S04]  /*0300*/  LDG.E R25, desc[UR12][R2.64+-0x10] ;  /* 0xfffff00c02197981 */ /* 0x000ea8000c1e1900 */
[----:B------:R-:W3:Y:S04]  /*0310*/  LDG.E R23, desc[UR12][R2.64+-0xc] ;  /* 0xfffff40c02177981 */ /* 0x000ee8000c1e1900 */
[----:B------:R-:W4:Y:S01]  /*0320*/  LDG.E R27, desc[UR12][R2.64+-0x8] ;  /* 0xfffff80c021b7981 */ /* 0x000f22000c1e1900 */
[----:B0-----:R-:W-:-:S03]  /*0330*/  IMAD.WIDE R10, R22, 0x4, R10 ;  /* 0x00000004160a7825 */ /* 0x001fc600078e020a */
[----:B------:R-:W5:Y:S04]  /*0340*/  LDG.E R29, desc[UR12][R2.64+-0x4] ;  /* 0xfffffc0c021d7981 */ /* 0x000f68000c1e1900 */
[----:B------:R0:W2:Y:S04]  /*0350*/  LDG.E R26, desc[UR12][R10.64] ;  /* 0x0000000c0a1a7981 */ /* 0x0000a8000c1e1900 */
[----:B------:R-:W5:Y:S01]  /*0360*/  LDG.E R28, desc[UR12][R2.64] ;  /* 0x0000000c021c7981 */ /* 0x000f62000c1e1900 */
[----:B0-----:R-:W-:-:S05]  /*0370*/  IMAD.WIDE R10, R15, 0x4, R10 ;  /* 0x000000040f0a7825 */ /* 0x001fca00078e020a */
[----:B------:R0:W3:Y:S01]  /*0380*/  LDG.E R20, desc[UR12][R10.64] ;  /* 0x0000000c0a147981 */ /* 0x0000e2000c1e1900 */
[----:B------:R-:W-:-:S05]  /*0390*/  IMAD.WIDE R12, R15, 0x4, R10 ;  /* 0x000000040f0c7825 */ /* 0x000fca00078e020a */
[----:B------:R1:W4:Y:S01]  /*03a0*/  LDG.E R24, desc[UR12][R12.64] ;  /* 0x0000000c0c187981 */ /* 0x000322000c1e1900 */
[----:B------:R-:W-:-:S04]  /*03b0*/  IMAD.WIDE R4, R15, 0x4, R12 ;  /* 0x000000040f047825 */ /* 0x000fc800078e020c */
[C---:B------:R-:W-:Y:S02]  /*03c0*/  IMAD.WIDE R8, R15.reuse, 0x4, R4 ;  /* 0x000000040f087825 */ /* 0x040fe400078e0204 */
[----:B------:R-:W5:Y:S02]  /*03d0*/  LDG.E R4, desc[UR12][R4.64] ;  /* 0x0000000c04047981 */ /* 0x000f64000c1e1900 */
[C---:B------:R-:W-:Y:S02]  /*03e0*/  IMAD.WIDE R6, R15.reuse, 0x4, R8 ;  /* 0x000000040f067825 */ /* 0x040fe400078e0208 */
[----:B------:R3:W5:Y:S02]  /*03f0*/  LDG.E R8, desc[UR12][R8.64] ;  /* 0x0000000c08087981 */ /* 0x000764000c1e1900 */
[C---:B0-----:R-:W-:Y:S02]  /*0400*/  IMAD.WIDE R10, R15.reuse, 0x4, R6 ;  /* 0x000000040f0a7825 */ /* 0x041fe400078e0206 */
[----:B------:R-:W5:Y:S04]  /*0410*/  LDG.E R5, desc[UR12][R2.64+0x4] ;  /* 0x0000040c02057981 */ /* 0x000f68000c1e1900 */
[----:B------:R-:W5:Y:S01]  /*0420*/  LDG.E R6, desc[UR12][R6.64] ;  /* 0x0000000c06067981 */ /* 0x000f62000c1e1900 */
[----:B-1----:R-:W-:-:S06]  /*0430*/  IMAD.WIDE R12, R15, 0x4, R10 ;  /* 0x000000040f0c7825 */ /* 0x002fcc00078e020a */
[----:B------:R-:W5:Y:S04]  /*0440*/  LDG.E R12, desc[UR12][R12.64] ;  /* 0x0000000c0c0c7981 */ /* 0x000f68000c1e1900 */
[----:B------:R-:W5:Y:S01]  /*0450*/  LDG.E R7, desc[UR12][R2.64+0xc] ;  /* 0x00000c0c02077981 */ /* 0x000f62000c1e1900 */
[----:B--2---:R-:W-:-:S03]  /*0460*/  F2FP.BF16.F32.PACK_AB R26, R26, R25 ;  /* 0x000000191a1a723e */ /* 0x004fc600000010ff */
[----:B------:R-:W2:Y:S04]  /*0470*/  LDG.E R25, desc[UR12][R10.64] ;  /* 0x0000000c0a197981 */ /* 0x000ea8000c1e1900 */
[----:B------:R0:W2:Y:S01]  /*0480*/  LDG.E R10, desc[UR12][R2.64+0x8] ;  /* 0x0000080c020a7981 */ /* 0x0000a2000c1e1900 */
[----:B---3--:R-:W-:Y:S01]  /*0490*/  F2FP.BF16.F32.PACK_AB R20, R20, R23 ;  /* 0x000000171414723e */ /* 0x008fe200000010ff */
[----:B------:R-:W-:Y:S01]  /*04a0*/  HMUL2.BF16_V2 R9, R26.H0_H0, R26.H1_H1 ;  /* 0x3000001a1a097232 */ /* 0x000fe20000200800 */
[----:B----4-:R-:W-:-:S03]  /*04b0*/  F2FP.BF16.F32.PACK_AB R24, R24, R27 ;  /* 0x0000001b1818723e */ /* 0x010fc600000010ff */
[----:B------:R-:W-:Y:S02]  /*04c0*/  HMUL2.BF16_V2 R20, R20.H0_H0, R20.H1_H1 ;  /* 0x3000001414147232 */ /* 0x000fe40000200800 */
[----:B------:R-:W-:-:S03]  /*04d0*/  HMUL2.BF16_V2 R24, R24.H0_H0, R24.H1_H1 ;  /* 0x3000001818187232 */ /* 0x000fc60000200800 */
[----:B------:R-:W-:Y:S02]  /*04e0*/  PRMT R23, R20, 0x7610, R23 ;  /* 0x0000761014177816 */ /* 0x000fe40000000017 */
[----:B------:R-:W-:Y:S02]  /*04f0*/  SHF.L.U32 R20, R9, 0x10, RZ ;  /* 0x0000001009147819 */ /* 0x000fe400000006ff */
[----:B0-----:R-:W-:Y:S02]  /*0500*/  PRMT R2, R24, 0x7610, R2 ;  /* 0x0000761018027816 */ /* 0x001fe40000000002 */
[----:B-----5:R-:W-:Y:S01]  /*0510*/  F2FP.BF16.F32.PACK_AB R4, R4, R29 ;  /* 0x0000001d0404723e */ /* 0x020fe200000010ff */
[----:B------:R-:W-:Y:S01]  /*0520*/  FADD R20, R20, R21 ;  /* 0x0000001514147221 */ /* 0x000fe20000000000 */
[----:B------:R-:W-:Y:S02]  /*0530*/  SHF.L.U32 R23, R23, 0x10, RZ ;  /* 0x0000001017177819 */ /* 0x000fe400000006ff */
[----:B------:R-:W-:-:S02]  /*0540*/  F2FP.BF16.F32.PACK_AB R8, R8, R28 ;  /* 0x0000001c0808723e */ /* 0x000fc400000010ff */
[----:B------:R-:W-:Y:S01]  /*0550*/  SHF.L.U32 R3, R2, 0x10, RZ ;  /* 0x0000001002037819 */ /* 0x000fe200000006ff */
[----:B------:R-:W-:Y:S02]  /*0560*/  HMUL2.BF16_V2 R2, R4.H0_H0, R4.H1_H1 ;  /* 0x3000000404027232 */ /* 0x000fe40000200800 */
[----:B------:R-:W-:Y:S01]  /*0570*/  FADD R20, R20, R23 ;  /* 0x0000001714147221 */ /* 0x000fe20000000000 */
[----:B------:R-:W-:Y:S01]  /*0580*/  F2FP.BF16.F32.PACK_AB R5, R6, R5 ;  /* 0x000000050605723e */ /* 0x000fe200000010ff */
[----:B------:R-:W-:Y:S01]  /*0590*/  HMUL2.BF16_V2 R4, R8.H0_H0, R8.H1_H1 ;  /* 0x3000000808047232 */ /* 0x000fe20000200800 */
[----:B------:R-:W-:-:S03]  /*05a0*/  SHF.L.U32 R2, R2, 0x10, RZ ;  /* 0x0000001002027819 */ /* 0x000fc600000006ff */
[----:B------:R-:W-:Y:S02]  /*05b0*/  HMUL2.BF16_V2 R5, R5.H0_H0, R5.H1_H1 ;  /* 0x3000000505057232 */ /* 0x000fe40000200800 */
[----:B------:R-:W-:Y:S01]  /*05c0*/  FADD R3, R20, R3 ;  /* 0x0000000314037221 */ /* 0x000fe20000000000 */
[----:B------:R-:W-:Y:S02]  /*05d0*/  UIADD3 UR10, UPT, UPT, UR10, 0x8, URZ ;  /* 0x000000080a0a7890 */ /* 0x000fe4000fffe0ff */
[----:B------:R-:W-:Y:S02]  /*05e0*/  PRMT R6, R5, 0x7610, R6 ;  /* 0x0000761005067816 */ /* 0x000fe40000000006 */
[----:B------:R-:W-:Y:S01]  /*05f0*/  F2FP.BF16.F32.PACK_AB R7, R12, R7 ;  /* 0x000000070c07723e */ /* 0x000fe200000010ff */
[----:B------:R-:W-:Y:S01]  /*0600*/  FADD R2, R3, R2 ;  /* 0x0000000203027221 */ /* 0x000fe20000000000 */
[----:B------:R-:W-:Y:S02]  /*0610*/  SHF.L.U32 R5, R4, 0x10, RZ ;  /* 0x0000001004057819 */ /* 0x000fe400000006ff */
[----:B------:R-:W-:Y:S01]  /*0620*/  SHF.L.U32 R3, R6, 0x10, RZ ;  /* 0x0000001006037819 */ /* 0x000fe200000006ff */
[----:B------:R-:W-:Y:S01]  /*0630*/  HMUL2.BF16_V2 R7, R7.H0_H0, R7.H1_H1 ;  /* 0x3000000707077232 */ /* 0x000fe20000200800 */
[----:B------:R-:W-:Y:S01]  /*0640*/  UISETP.NE.AND UP1, UPT, UR10, URZ, UPT ;  /* 0x000000ff0a00728c */ /* 0x000fe2000bf25270 */
[----:B------:R-:W-:-:S03]  /*0650*/  FADD R2, R2, R5 ;  /* 0x0000000502027221 */ /* 0x000fc60000000000 */
[----:B------:R-:W-:Y:S01]  /*0660*/  PRMT R6, R7, 0x7610, R6 ;  /* 0x0000761007067816 */ /* 0x000fe20000000006 */
[----:B------:R-:W-:-:S03]  /*0670*/  FADD R2, R2, R3 ;  /* 0x0000000302027221 */ /* 0x000fc60000000000 */
[----:B------:R-:W-:Y:S02]  /*0680*/  SHF.L.U32 R21, R6, 0x10, RZ ;  /* 0x0000001006157819 */ /* 0x000fe400000006ff */
[----:B------:R-:W-:Y:S02]  /*0690*/  LEA R22, R15, R22, 0x3 ;  /* 0x000000160f167211 */ /* 0x000fe400078e18ff */
[----:B------:R-:W-:Y:S02]  /*06a0*/  IADD3 R16, PT, PT, R16, 0x8, RZ ;  /* 0x0000000810107810 */ /* 0x000fe40007ffe0ff */
[----:B--2---:R-:W-:-:S05]  /*06b0*/  F2FP.BF16.F32.PACK_AB R10, R25, R10 ;  /* 0x0000000a190a723e */ /* 0x004fca00000010ff */
[----:B------:R-:W-:-:S05]  /*06c0*/  HMUL2.BF16_V2 R10, R10.H0_H0, R10.H1_H1 ;  /* 0x3000000a0a0a7232 */ /* 0x000fca0000200800 */
[----:B------:R-:W-:-:S04]  /*06d0*/  PRMT R4, R10, 0x7610, R4 ;  /* 0x000076100a047816 */ /* 0x000fc80000000004 */
[----:B------:R-:W-:-:S05]  /*06e0*/  SHF.L.U32 R5, R4, 0x10, RZ ;  /* 0x0000001004057819 */ /* 0x000fca00000006ff */
[----:B------:R-:W-:-:S04]  /*06f0*/  FADD R2, R2, R5 ;  /* 0x0000000502027221 */ /* 0x000fc80000000000 */
[----:B------:R-:W-:Y:S01]  /*0700*/  FADD R21, R2, R21 ;  /* 0x0000001502157221 */ /* 0x000fe20000000000 */
[----:B------:R-:W-:Y:S06]  /*0710*/  BRA.U UP1, `(.L_x_2) ;  /* 0xfffffff901e87547 */ /* 0x000fec000b83ffff */
.L_x_1:
[----:B------:R-:W-:Y:S05]  /*0720*/  BRA.U !UP0, `(.L_x_0) ;  /* 0x00000005084c7547 */ /* 0x000fea000b800000 */
[----:B------:R-:W-:Y:S02]  /*0730*/  UISETP.GE.U32.AND UP0, UPT, UR8, 0x4, UPT ;  /* 0x000000040800788c */ /* 0x000fe4000bf06070 */
[----:B------:R-:W-:-:S04]  /*0740*/  ULOP3.LUT UR5, UR14, 0x3, URZ, 0xc0, !UPT ;  /* 0x000000030e057892 */ /* 0x000fc8000f8ec0ff */
[----:B------:R-:W-:-:S03]  /*0750*/  UISETP.NE.AND UP1, UPT, UR5, URZ, UPT ;  /* 0x000000ff0500728c */ /* 0x000fc6000bf25270 */
[----:B------:R-:W-:Y:S08]  /*0760*/  BRA.U !UP0, `(.L_x_3) ;  /* 0x0000000108987547 */ /* 0x000ff0000b800000 */
[----:B------:R-:W0:Y:S01]  /*0770*/  LDC.64 R8, c[0x0][0x388] ;  /* 0x0000e200ff087b82 */ /* 0x000e220000000a00 */
[----:B------:R-:W-:Y:S01]  /*0780*/  IMAD R4, R17, UR14, R18 ;  /* 0x0000000e11047c24 */ /* 0x000fe2000f8e0212 */
[----:B------:R-:W-:-:S03]  /*0790*/  IADD3 R5, PT, PT, R19, R18, RZ ;  /* 0x0000001213057210 */ /* 0x000fc60007ffe0ff */
[----:B------:R-:W-:-:S03]  /*07a0*/  IMAD R7, R4, R15, R14 ;  /* 0x0000000f04077224 */ /* 0x000fc600078e020e */
[----:B------:R-:W1:Y:S01]  /*07b0*/  LDC.64 R2, c[0x0][0x380] ;  /* 0x0000e000ff027b82 */ /* 0x000e620000000a00 */
[----:B0-----:R-:W-:-:S04]  /*07c0*/  IMAD.WIDE R8, R7, 0x4, R8 ;  /* 0x0000000407087825 */ /* 0x001fc800078e0208 */
[----:B------:R-:W-:Y:S02]  /*07d0*/  IMAD.WIDE R10, R15, 0x4, R8 ;  /* 0x000000040f0a7825 */ /* 0x000fe400078e0208 */
[----:B------:R-:W2:Y:S02]  /*07e0*/  LDG.E R9, desc[UR12][R8.64] ;  /* 0x0000000c08097981 */ /* 0x000ea4000c1e1900 */
[----:B-1----:R-:W-:-:S04]  /*07f0*/  IMAD.WIDE R2, R5, 0x4, R2 ;  /* 0x0000000405027825 */ /* 0x002fc800078e0202 */
[C---:B------:R-:W-:Y:S01]  /*0800*/  IMAD.WIDE R4, R15.reuse, 0x4, R10 ;  /* 0x000000040f047825 */ /* 0x040fe200078e020a */
[----:B------:R-:W2:Y:S04]  /*0810*/  LDG.E R12, desc[UR12][R2.64] ;  /* 0x0000000c020c7981 */ /* 0x000ea8000c1e1900 */
[----:B------:R-:W3:Y:S01]  /*0820*/  LDG.E R10, desc[UR12][R10.64] ;  /* 0x0000000c0a0a7981 */ /* 0x000ee2000c1e1900 */
[----:B------:R-:W-:-:S03]  /*0830*/  IMAD.WIDE R6, R15, 0x4, R4 ;  /* 0x000000040f067825 */ /* 0x000fc600078e0204 */
[----:B------:R-:W3:Y:S04]  /*0840*/  LDG.E R13, desc[UR12][R2.64+0x4] ;  /* 0x0000040c020d7981 */ /* 0x000ee8000c1e1900 */
[----:B------:R-:W4:Y:S04]  /*0850*/  LDG.E R23, desc[UR12][R4.64] ;  /* 0x0000000c04177981 */ /* 0x000f28000c1e1900 */
[----:B------:R-:W4:Y:S04]  /*0860*/  LDG.E R16, desc[UR12][R2.64+0x8] ;  /* 0x0000080c02107981 */ /* 0x000f28000c1e1900 */
[----:B------:R-:W5:Y:S04]  /*0870*/  LDG.E R20, desc[UR12][R2.64+0xc] ;  /* 0x00000c0c02147981 */ /* 0x000f68000c1e1900 */
[----:B------:R-:W5:Y:S01]  /*0880*/  LDG.E R7, desc[UR12][R6.64] ;  /* 0x0000000c06077981 */ /* 0x000f62000c1e1900 */
[----:B------:R-:W-:-:S02]  /*0890*/  IADD3 R18, PT, PT, R18, 0x4, RZ ;  /* 0x0000000412127810 */ /* 0x000fc40007ffe0ff */
[----:B--2---:R-:W-:Y:S02]  /*08a0*/  F2FP.BF16.F32.PACK_AB R12, R9, R12 ;  /* 0x0000000c090c723e */ /* 0x004fe400000010ff */
[----:B---3--:R-:W-:-:S03]  /*08b0*/  F2FP.BF16.F32.PACK_AB R13, R10, R13 ;  /* 0x0000000d0a0d723e */ /* 0x008fc600000010ff */
[----:B------:R-:W-:Y:S02]  /*08c0*/  HMUL2.BF16_V2 R8, R12.H0_H0, R12.H1_H1 ;  /* 0x3000000c0c087232 */ /* 0x000fe40000200800 */
[----:B------:R-:W-:Y:S01]  /*08d0*/  HMUL2.BF16_V2 R13, R13.H0_H0, R13.H1_H1 ;  /* 0x3000000d0d0d7232 */ /* 0x000fe20000200800 */
[----:B----4-:R-:W-:-:S04]  /*08e0*/  F2FP.BF16.F32.PACK_AB R16, R23, R16 ;  /* 0x000000101710723e */ /* 0x010fc800000010ff */
[----:B------:R-:W-:Y:S02]  /*08f0*/  PRMT R4, R13, 0x7610, R4 ;  /* 0x000076100d047816 */ /* 0x000fe40000000004 */
[----:B------:R-:W-:Y:S01]  /*0900*/  SHF.L.U32 R8, R8, 0x10, RZ ;  /* 0x0000001008087819 */ /* 0x000fe200000006ff */
[----:B------:R-:W-:Y:S01]  /*0910*/  HMUL2.BF16_V2 R16, R16.H0_H0, R16.H1_H1 ;  /* 0x3000001010107232 */ /* 0x000fe20000200800 */
[----:B-----5:R-:W-:-:S03]  /*0920*/  F2FP.BF16.F32.PACK_AB R20, R7, R20 ;  /* 0x000000140714723e */ /* 0x020fc600000010ff */
[----:B------:R-:W-:Y:S01]  /*0930*/  FADD R8, R21, R8 ;  /* 0x0000000815087221 */ /* 0x000fe20000000000 */
[----:B------:R-:W-:Y:S02]  /*0940*/  PRMT R2, R16, 0x7610, R2 ;  /* 0x0000761010027816 */ /* 0x000fe40000000002 */
[----:B------:R-:W-:Y:S01]  /*0950*/  SHF.L.U32 R3, R4, 0x10, RZ ;  /* 0x0000001004037819 */ /* 0x000fe200000006ff */
[----:B------:R-:W-:Y:S01]  /*0960*/  HMUL2.BF16_V2 R20, R20.H0_H0, R20.H1_H1 ;  /* 0x3000001414147232 */ /* 0x000fe20000200800 */
[----:B------:R-:W-:-:S03]  /*0970*/  SHF.L.U32 R2, R2, 0x10, RZ ;  /* 0x0000001002027819 */ /* 0x000fc600000006ff */
[----:B------:R-:W-:Y:S01]  /*0980*/  FADD R3, R8, R3 ;  /* 0x0000000308037221 */ /* 0x000fe20000000000 */
[----:B------:R-:W-:-:S03]  /*0990*/  PRMT R4, R20, 0x7610, R4 ;  /* 0x0000761014047816 */ /* 0x000fc60000000004 */
[----:B------:R-:W-:Y:S01]  /*09a0*/  FADD R2, R3, R2 ;  /* 0x0000000203027221 */ /* 0x000fe20000000000 */
[----:B------:R-:W-:-:S05]  /*09b0*/  SHF.L.U32 R21, R4, 0x10, RZ ;  /* 0x0000001004157819 */ /* 0x000fca00000006ff */
[----:B------:R-:W-:-:S07]  /*09c0*/  FADD R21, R2, R21 ;  /* 0x0000001502157221 */ /* 0x000fce0000000000 */
.L_x_3:
[----:B------:R-:W-:Y:S05]  /*09d0*/  BRA.U !UP1, `(.L_x_0) ;  /* 0x0000000109a07547 */ /* 0x000fea000b800000 */
[----:B------:R-:W-:Y:S02]  /*09e0*/  UISETP.NE.AND UP0, UPT, UR5, 0x1, UPT ;  /* 0x000000010500788c */ /* 0x000fe4000bf05270 */
[----:B------:R-:W-:-:S04]  /*09f0*/  ULOP3.LUT UR6, UR14, 0x1, URZ, 0xc0, !UPT ;  /* 0x000000010e067892 */ /* 0x000fc8000f8ec0ff */
[----:B------:R-:W-:-:S03]  /*0a00*/  UISETP.NE.U32.AND UP1, UPT, UR6, 0x1, UPT ;  /* 0x000000010600788c */ /* 0x000fc6000bf25070 */
[----:B------:R-:W-:Y:S08]  /*0a10*/  BRA.U !UP0, `(.L_x_4) ;  /* 0x0000000108547547 */ /* 0x000ff0000b800000 */
[----:B------:R-:W0:Y:S01]  /*0a20*/  LDC.64 R4, c[0x0][0x388] ;  /* 0x0000e200ff047b82 */ /* 0x000e220000000a00 */
[----:B------:R-:W-:Y:S01]  /*0a30*/  IMAD R6, R17, UR14, R18 ;  /* 0x0000000e11067c24 */ /* 0x000fe2000f8e0212 */
[----:B------:R-:W-:-:S03]  /*0a40*/  IADD3 R7, PT, PT, R19, R18, RZ ;  /* 0x0000001213077210 */ /* 0x000fc60007ffe0ff */
[----:B------:R-:W-:-:S03]  /*0a50*/  IMAD R9, R6, R15, R14 ;  /* 0x0000000f06097224 */ /* 0x000fc600078e020e */
[----:B------:R-:W1:Y:S01]  /*0a60*/  LDC.64 R2, c[0x0][0x380] ;  /* 0x0000e000ff027b82 */ /* 0x000e620000000a00 */
[----:B0-----:R-:W-:-:S04]  /*0a70*/  IMAD.WIDE R4, R9, 0x4, R4 ;  /* 0x0000000409047825 */ /* 0x001fc800078e0204 */
[----:B-1----:R-:W-:-:S04]  /*0a80*/  IMAD.WIDE R2, R7, 0x4, R2 ;  /* 0x0000000407027825 */ /* 0x002fc800078e0202 */
[----:B------:R-:W-:Y:S01]  /*0a90*/  IMAD.WIDE R6, R15, 0x4, R4 ;  /* 0x000000040f067825 */ /* 0x000fe200078e0204 */
[----:B------:R-:W2:Y:S04]  /*0aa0*/  LDG.E R8, desc[UR12][R2.64] ;  /* 0x0000000c02087981 */ /* 0x000ea8000c1e1900 */
[----:B------:R-:W2:Y:S04]  /*0ab0*/  LDG.E R5, desc[UR12][R4.64] ;  /* 0x0000000c04057981 */ /* 0x000ea8000c1e1900 */
[----:B------:R-:W3:Y:S04]  /*0ac0*/  LDG.E R9, desc[UR12][R2.64+0x4] ;  /* 0x0000040c02097981 */ /* 0x000ee8000c1e1900 */
[----:B------:R-:W3:Y:S01]  /*0ad0*/  LDG.E R6, desc[UR12][R6.64] ;  /* 0x0000000c06067981 */ /* 0x000ee2000c1e1900 */
[----:B------:R-:W-:-:S02]  /*0ae0*/  IADD3 R18, PT, PT, R18, 0x2, RZ ;  /* 0x0000000212127810 */ /* 0x000fc40007ffe0ff */
[----:B--2---:R-:W-:-:S05]  /*0af0*/  F2FP.BF16.F32.PACK_AB R8, R5, R8 ;  /* 0x000000080508723e */ /* 0x004fca00000010ff */
[----:B------:R-:W-:Y:S01]  /*0b00*/  HMUL2.BF16_V2 R8, R8.H0_H0, R8.H1_H1 ;  /* 0x3000000808087232 */ /* 0x000fe20000200800 */
[----:B---3--:R-:W-:-:S04]  /*0b10*/  F2FP.BF16.F32.PACK_AB R9, R6, R9 ;  /* 0x000000090609723e */ /* 0x008fc800000010ff */
[----:B------:R-:W-:Y:S01]  /*0b20*/  SHF.L.U32 R8, R8, 0x10, RZ ;  /* 0x0000001008087819 */ /* 0x000fe200000006ff */
[----:B------:R-:W-:-:S04]  /*0b30*/  HMUL2.BF16_V2 R9, R9.H0_H0, R9.H1_H1 ;  /* 0x3000000909097232 */ /* 0x000fc80000200800 */
[----:B------:R-:W-:Y:S01]  /*0b40*/  FADD R8, R21, R8 ;  /* 0x0000000815087221 */ /* 0x000fe20000000000 */
[----:B------:R-:W-:-:S05]  /*0b50*/  SHF.L.U32 R9, R9, 0x10, RZ ;  /* 0x0000001009097819 */ /* 0x000fca00000006ff */
[----:B------:R-:W-:-:S07]  /*0b60*/  FADD R21, R8, R9 ;  /* 0x0000000908157221 */ /* 0x000fce0000000000 */
.L_x_4:
[----:B------:R-:W-:Y:S05]  /*0b70*/  BRA.U UP1, `(.L_x_0) ;  /* 0x0000000101387547 */ /* 0x000fea000b800000 */
[----:B------:R-:W0:Y:S01]  /*0b80*/  LDC.64 R2, c[0x0][0x380] ;  /* 0x0000e000ff027b82 */ /* 0x000e220000000a00 */
[----:B------:R-:W-:Y:S01]  /*0b90*/  IMAD R6, R17, UR14, R18 ;  /* 0x0000000e11067c24 */ /* 0x000fe2000f8e0212 */
[----:B------:R-:W-:-:S03]  /*0ba0*/  IADD3 R19, PT, PT, R19, R18, RZ ;  /* 0x0000001213137210 */ /* 0x000fc60007ffe0ff */
[----:B------:R-:W-:-:S03]  /*0bb0*/  IMAD R7, R6, R15, R14 ;  /* 0x0000000f06077224 */ /* 0x000fc600078e020e */
[----:B------:R-:W1:Y:S01]  /*0bc0*/  LDC.64 R4, c[0x0][0x388] ;  /* 0x0000e200ff047b82 */ /* 0x000e620000000a00 */
[----:B0-----:R-:W-:-:S06]  /*0bd0*/  IMAD.WIDE R2, R19, 0x4, R2 ;  /* 0x0000000413027825 */ /* 0x001fcc00078e0202 */
[----:B------:R-:W2:Y:S01]  /*0be0*/  LDG.E R2, desc[UR12][R2.64] ;  /* 0x0000000c02027981 */ /* 0x000ea2000c1e1900 */
[----:B-1----:R-:W-:-:S06]  /*0bf0*/  IMAD.WIDE R4, R7, 0x4, R4 ;  /* 0x0000000407047825 */ /* 0x002fcc00078e0204 */
[----:B------:R-:W2:Y:S02]  /*0c00*/  LDG.E R5, desc[UR12][R4.64] ;  /* 0x0000000c04057981 */ /* 0x000ea4000c1e1900 */
[----:B--2---:R-:W-:-:S05]  /*0c10*/  F2FP.BF16.F32.PACK_AB R3, R5, R2 ;  /* 0x000000020503723e */ /* 0x004fca00000010ff */
[----:B------:R-:W-:-:S05]  /*0c20*/  HMUL2.BF16_V2 R3, R3.H0_H0, R3.H1_H1 ;  /* 0x3000000303037232 */ /* 0x000fca0000200800 */
[----:B------:R-:W-:-:S04]  /*0c30*/  PRMT R6, R3, 0x7610, R6 ;  /* 0x0000761003067816 */ /* 0x000fc80000000006 */
[----:B------:R-:W-:-:S05]  /*0c40*/  SHF.L.U32 R6, R6, 0x10, RZ ;  /* 0x0000001006067819 */ /* 0x000fca00000006ff */
[----:B------:R-:W-:-:S07]  /*0c50*/  FADD R21, R21, R6 ;  /* 0x0000000615157221 */ /* 0x000fce0000000000 */
.L_x_0:
[----:B------:R-:W0:Y:S01]  /*0c60*/  LDC.64 R2, c[0x0][0x390] ;  /* 0x0000e400ff027b82 */ /* 0x000e220000000a00 */
[----:B------:R-:W-:Y:S01]  /*0c70*/  IMAD R0, R17, UR11, R0 ;  /* 0x0000000b11007c24 */ /* 0x000fe2000f8e0200 */
[----:B------:R-:W-:-:S03]  /*0c80*/  FMNMX R21, RZ, R21, !PT ;  /* 0x00000015ff157209 */ /* 0x000fc60007800000 */
[----:B------:R-:W-:-:S04]  /*0c90*/  IMAD R15, R0, R15, R14 ;  /* 0x0000000f000f7224 */ /* 0x000fc800078e020e */
[----:B0-----:R-:W-:-:S05]  /*0ca0*/  IMAD.WIDE R2, R15, 0x4, R2 ;  /* 0x000000040f027825 */ /* 0x001fca00078e0202 */
[----:B------:R-:W-:Y:S01]  /*0cb0*/  STG.E desc[UR12][R2.64], R21 ;  /* 0x0000001502007986 */ /* 0x000fe2000c10190c */
[----:B------:R-:W-:Y:S05]  /*0cc0*/  EXIT ;  /* 0x000000000000794d */ /* 0x000fea0003800000 */
.L_x_5:
[----:B------:R-:W-:-:S00]  /*0cd0*/  BRA `(.L_x_5) ;  /* 0xfffffffc00fc7947 */ /* 0x000fc0000383ffff */
[----:B------:R-:W-:-:S00]  /*0ce0*/  NOP ;  /* 0x0000000000007918 */ /* 0x000fc00000000000 */
        /* <DEDUP_REMOVED lines=9> */
.L_x_6:


//--------------------- .nv.shared.reserved.0     --------------------------
	.section	.nv.shared.reserved.0,"aw",@nobits
	.weak		__nv_reservedSMEM_offset_0_alias
	.size		__nv_reservedSMEM_offset_0_alias, 0, 64
	.other		__nv_reservedSMEM_offset_0_alias,@"STO_CUDA_RESERVED_SHARED STV_DEFAULT"
__nv_reservedSMEM_offset_0_alias:
	.zero		0
	.zero		64


//--------------------- .nv.constant0._Z20bmm_relu_kernel_bf16PKfS0_Pfiiii --------------------------
	.section	.nv.constant0._Z20bmm_relu_kernel_bf16PKfS0_Pfiiii,"a",@progbits
	.sectionflags	@""
	.align	4
.nv.constant0._Z20bmm_relu_kernel_bf16PKfS0_Pfiiii:
	.zero		936


//--------------------- SYMBOLS --------------------------

	.type		.nv.reservedSmem.offset0,@object
	.size		.nv.reservedSmem.offset0,0x4
